//
// Generated by NVIDIA NVVM Compiler
//
// Compiler Build ID: CL-36424714
// Cuda compilation tools, release 13.0, V13.0.88
// Based on NVVM 20.0.0
//

.version 9.0
.target sm_100
.address_size 64

	// .globl	_Z11checkVoxelsPfiS_iPi

.visible .entry _Z11checkVoxelsPfiS_iPi(
	.param .u64 .ptr .align 1 _Z11checkVoxelsPfiS_iPi_param_0,
	.param .u32 _Z11checkVoxelsPfiS_iPi_param_1,
	.param .u64 .ptr .align 1 _Z11checkVoxelsPfiS_iPi_param_2,
	.param .u32 _Z11checkVoxelsPfiS_iPi_param_3,
	.param .u64 .ptr .align 1 _Z11checkVoxelsPfiS_iPi_param_4
)
{
	.reg .pred 	%p<5>;
	.reg .b32 	%r<15>;
	.reg .b32 	%f<15>;
	.reg .b64 	%rd<15>;

	ld.param.u64 	%rd4, [_Z11checkVoxelsPfiS_iPi_param_0];
	ld.param.u32 	%r4, [_Z11checkVoxelsPfiS_iPi_param_1];
	ld.param.u64 	%rd5, [_Z11checkVoxelsPfiS_iPi_param_2];
	ld.param.u32 	%r5, [_Z11checkVoxelsPfiS_iPi_param_3];
	ld.param.u64 	%rd6, [_Z11checkVoxelsPfiS_iPi_param_4];
	cvta.to.global.u64 	%rd1, %rd6;
	mov.u32 	%r6, %ctaid.x;
	mov.u32 	%r7, %ntid.x;
	mov.u32 	%r8, %tid.x;
	mad.lo.s32 	%r1, %r6, %r7, %r8;
	setp.ge.s32 	%p1, %r1, %r5;
	@%p1 bra 	$L__BB0_7;
	cvta.to.global.u64 	%rd7, %rd5;
	mul.lo.s32 	%r9, %r1, 3;
	mul.wide.s32 	%rd8, %r9, 4;
	add.s64 	%rd2, %rd7, %rd8;
	ld.global.f32 	%f1, [%rd2];
	setp.lt.s32 	%p2, %r4, 1;
	@%p2 bra 	$L__BB0_6;
	ld.global.f32 	%f2, [%rd2+4];
	ld.global.f32 	%f3, [%rd2+8];
	cvta.to.global.u64 	%rd3, %rd4;
	mov.b32 	%r14, 0;
	bra.uni 	$L__BB0_4;
$L__BB0_3:
	add.s32 	%r14, %r14, 1;
	setp.eq.s32 	%p4, %r14, %r4;
	@%p4 bra 	$L__BB0_6;
$L__BB0_4:
	shl.b32 	%r11, %r14, 2;
	mul.wide.u32 	%rd9, %r11, 4;
	add.s64 	%rd10, %rd3, %rd9;
	ld.global.f32 	%f4, [%rd10];
	ld.global.f32 	%f5, [%rd10+4];
	ld.global.f32 	%f6, [%rd10+8];
	ld.global.f32 	%f7, [%rd10+12];
	sub.f32 	%f8, %f1, %f5;
	sub.f32 	%f9, %f2, %f6;
	mul.f32 	%f10, %f9, %f9;
	fma.rn.f32 	%f11, %f8, %f8, %f10;
	sub.f32 	%f12, %f3, %f7;
	fma.rn.f32 	%f13, %f12, %f12, %f11;
	mul.f32 	%f14, %f4, %f4;
	setp.gtu.f32 	%p3, %f13, %f14;
	@%p3 bra 	$L__BB0_3;
	mul.wide.s32 	%rd11, %r1, 4;
	add.s64 	%rd12, %rd1, %rd11;
	mov.b32 	%r12, 1;
	st.global.u32 	[%rd12], %r12;
	bra.uni 	$L__BB0_7;
$L__BB0_6:
	mul.wide.s32 	%rd13, %r1, 4;
	add.s64 	%rd14, %rd1, %rd13;
	mov.b32 	%r13, 0;
	st.global.u32 	[%rd14], %r13;
$L__BB0_7:
	ret;

}


// ===== COMPILED SASS (sm_100) =====

	.target	sm_100

	.elftype	@"ET_EXEC"


//--------------------- .note.nv.tkinfo           --------------------------
	.section	.note.nv.tkinfo,"",@"SHT_NOTE"
	.sectionflags	@"SHF_NOTE_NV_TKINFO"
	.tkinfo
        /*0018*/ 	.word	0x00000002
        /*0030*/ 	.string	""
        /*0030*/ 	.string	"ptxas"
        /*0030*/ 	.string	"Cuda compilation tools, release 13.0, V13.0.88"
        /*0030*/ 	.string	"Build cuda_13.0.r13.0/compiler.36424714_0"
        /*0030*/ 	.string	"-arch sm_100 -m 64 "



//--------------------- .note.nv.cuinfo           --------------------------
	.section	.note.nv.cuinfo,"",@"SHT_NOTE"
	.sectionflags	@"SHF_NOTE_NV_CUINFO"
        /*0018*/ 	.short	0x0002
        /*001a*/ 	.short	0x0064
        /*001c*/ 	.short	0x0082
	.zero		2


//--------------------- .nv.info                  --------------------------
	.section	.nv.info,"",@"SHT_CUDA_INFO"
	.align	4


	//----- nvinfo : EIATTR_REGCOUNT
	.align		4
        /*0000*/ 	.byte	0x04, 0x2f
        /*0002*/ 	.short	(.L_1 - .L_0)
	.align		4
.L_0:
        /*0004*/ 	.word	index@(_Z11checkVoxelsPfiS_iPi)
        /*0008*/ 	.word	0x00000010


	//----- nvinfo : EIATTR_FRAME_SIZE
	.align		4
.L_1:
        /*000c*/ 	.byte	0x04, 0x11
        /*000e*/ 	.short	(.L_3 - .L_2)
	.align		4
.L_2:
        /*0010*/ 	.word	index@(_Z11checkVoxelsPfiS_iPi)
        /*0014*/ 	.word	0x00000000


	//----- nvinfo : EIATTR_MIN_STACK_SIZE
	.align		4
.L_3:
        /*0018*/ 	.byte	0x04, 0x12
        /*001a*/ 	.short	(.L_5 - .L_4)
	.align		4
.L_4:
        /*001c*/ 	.word	index@(_Z11checkVoxelsPfiS_iPi)
        /*0020*/ 	.word	0x00000000
.L_5:


//--------------------- .nv.compat                --------------------------
	.section	.nv.compat,"",@"SHT_CUDA_COMPAT_INFO"
	.align	4
        /*0000*/ 	.byte	0x02, 0x09, 0x00, 0x00, 0x02, 0x02, 0x01, 0x00, 0x02, 0x05, 0x05, 0x00, 0x03, 0x07, 0x01, 0x01
        /*0010*/ 	.byte	0x02, 0x03, 0x00, 0x00, 0x02, 0x06, 0x01, 0x00, 0x04, 0x0b, 0x08, 0x00, 0x09, 0x00, 0x00, 0x00
        /*0020*/ 	.byte	0x00, 0x00, 0x00, 0x00


//--------------------- .nv.info._Z11checkVoxelsPfiS_iPi --------------------------
	.section	.nv.info._Z11checkVoxelsPfiS_iPi,"",@"SHT_CUDA_INFO"
	.sectionflags	@""
	.align	4


	//----- nvinfo : EIATTR_CUDA_API_VERSION
	.align		4
        /*0000*/ 	.byte	0x04, 0x37
        /*0002*/ 	.short	(.L_7 - .L_6)
.L_6:
        /*0004*/ 	.word	0x00000082


	//----- nvinfo : EIATTR_KPARAM_INFO
	.align		4
.L_7:
        /*0008*/ 	.byte	0x04, 0x17
        /*000a*/ 	.short	(.L_9 - .L_8)
.L_8:
        /*000c*/ 	.word	0x00000000
        /*0010*/ 	.short	0x0004
        /*0012*/ 	.short	0x0020
        /*0014*/ 	.byte	0x00, 0xf5, 0x21, 0x00


	//----- nvinfo : EIATTR_KPARAM_INFO
	.align		4
.L_9:
        /*0018*/ 	.byte	0x04, 0x17
        /*001a*/ 	.short	(.L_11 - .L_10)
.L_10:
        /*001c*/ 	.word	0x00000000
        /*0020*/ 	.short	0x0003
        /*0022*/ 	.short	0x0018
        /*0024*/ 	.byte	0x00, 0xf0, 0x11, 0x00


	//----- nvinfo : EIATTR_KPARAM_INFO
	.align		4
.L_11:
        /*0028*/ 	.byte	0x04, 0x17
        /*002a*/ 	.short	(.L_13 - .L_12)
.L_12:
        /*002c*/ 	.word	0x00000000
        /*0030*/ 	.short	0x0002
        /*0032*/ 	.short	0x0010
        /*0034*/ 	.byte	0x00, 0xf5, 0x21, 0x00


	//----- nvinfo : EIATTR_KPARAM_INFO
	.align		4
.L_13:
        /*0038*/ 	.byte	0x04, 0x17
        /*003a*/ 	.short	(.L_15 - .L_14)
.L_14:
        /*003c*/ 	.word	0x00000000
        /*0040*/ 	.short	0x0001
        /*0042*/ 	.short	0x0008
        /*0044*/ 	.byte	0x00, 0xf0, 0x11, 0x00


	//----- nvinfo : EIATTR_KPARAM_INFO
	.align		4
.L_15:
        /*0048*/ 	.byte	0x04, 0x17
        /*004a*/ 	.short	(.L_17 - .L_16)
.L_16:
        /*004c*/ 	.word	0x00000000
        /*0050*/ 	.short	0x0000
        /*0052*/ 	.short	0x0000
        /*0054*/ 	.byte	0x00, 0xf5, 0x21, 0x00


	//----- nvinfo : EIATTR_SPARSE_MMA_MASK
	.align		4
.L_17:
        /*0058*/ 	.byte	0x03, 0x50
        /*005a*/ 	.short	0x0000


	//----- nvinfo : EIATTR_MAXREG_COUNT
	.align		4
        /*005c*/ 	.byte	0x03, 0x1b
        /*005e*/ 	.short	0x00ff


	//----- nvinfo : EIATTR_MERCURY_ISA_VERSION
	.align		4
        /*0060*/ 	.byte	0x03, 0x5f
        /*0062*/ 	.short	0x0101


	//----- nvinfo : EIATTR_VRC_CTA_INIT_COUNT
	.align		4
        /*0064*/ 	.byte	0x02, 0x4a
	.zero		1
	.zero		1


	//----- nvinfo : EIATTR_EXIT_INSTR_OFFSETS
	.align		4
        /*0068*/ 	.byte	0x04, 0x1c
        /*006a*/ 	.short	(.L_19 - .L_18)


	//   ....[0]....
.L_18:
        /*006c*/ 	.word	0x00000070


	//   ....[1]....
        /*0070*/ 	.word	0x000002b0


	//   ....[2]....
        /*0074*/ 	.word	0x00000310


	//----- nvinfo : EIATTR_CRS_STACK_SIZE
	.align		4
.L_19:
        /*0078*/ 	.byte	0x04, 0x1e
        /*007a*/ 	.short	(.L_21 - .L_20)
.L_20:
        /*007c*/ 	.word	0x00000000


	//----- nvinfo : EIATTR_CBANK_PARAM_SIZE
	.align		4
.L_21:
        /*0080*/ 	.byte	0x03, 0x19
        /*0082*/ 	.short	0x0028


	//----- nvinfo : EIATTR_PARAM_CBANK
	.align		4
        /*0084*/ 	.byte	0x04, 0x0a
        /*0086*/ 	.short	(.L_23 - .L_22)
	.align		4
.L_22:
        /*0088*/ 	.word	index@(.nv.constant0._Z11checkVoxelsPfiS_iPi)
        /*008c*/ 	.short	0x0380
        /*008e*/ 	.short	0x0028


	//----- nvinfo : EIATTR_SW_WAR
	.align		4
.L_23:
        /*0090*/ 	.byte	0x04, 0x36
        /*0092*/ 	.short	(.L_25 - .L_24)
.L_24:
        /*0094*/ 	.word	0x00000008
.L_25:


//--------------------- .nv.callgraph             --------------------------
	.section	.nv.callgraph,"",@"SHT_CUDA_CALLGRAPH"
	.align	4
	.sectionentsize	8
	.align		4
        /*0000*/ 	.word	0x00000000
	.align		4
        /*0004*/ 	.word	0xffffffff
	.align		4
        /*0008*/ 	.word	0x00000000
	.align		4
        /*000c*/ 	.word	0xfffffffe
	.align		4
        /*0010*/ 	.word	0x00000000
	.align		4
        /*0014*/ 	.word	0xfffffffd
	.align		4
        /*0018*/ 	.word	0x00000000
	.align		4
        /*001c*/ 	.word	0xfffffffc


//--------------------- .text._Z11checkVoxelsPfiS_iPi --------------------------
	.section	.text._Z11checkVoxelsPfiS_iPi,"ax",@progbits
	.align	128
        .global         _Z11checkVoxelsPfiS_iPi
        .type           _Z11checkVoxelsPfiS_iPi,@function
        .size           _Z11checkVoxelsPfiS_iPi,(.L_x_5 - _Z11checkVoxelsPfiS_iPi)
        .other          _Z11checkVoxelsPfiS_iPi,@"STO_CUDA_ENTRY STV_DEFAULT"
_Z11checkVoxelsPfiS_iPi:
.text._Z11checkVoxelsPfiS_iPi:
[----:B------:R-:W-:Y:S01]  /*0000*/  LDC R1, c[0x0][0x37c] ;  /* 0x0000df00ff017b82 */ /* 0x000fe20000000800 */
[----:B------:R-:W0:Y:S07]  /*0010*/  S2R R3, SR_TID.X ;  /* 0x0000000000037919 */ /* 0x000e2e0000002100 */
[----:B------:R-:W0:Y:S01]  /*0020*/  S2UR UR4, SR_CTAID.X ;  /* 0x00000000000479c3 */ /* 0x000e220000002500 */
[----:B------:R-:W1:Y:S07]  /*0030*/  LDCU UR5, c[0x0][0x398] ;  /* 0x00007300ff0577ac */ /* 0x000e6e0008000800 */
[----:B------:R-:W0:Y:S02]  /*0040*/  LDC R0, c[0x0][0x360] ;  /* 0x0000d800ff007b82 */ /* 0x000e240000000800 */
[----:B0-----:R-:W-:-:S05]  /*0050*/  IMAD R0, R0, UR4, R3 ;  /* 0x0000000400007c24 */ /* 0x001fca000f8e0203 */
[----:B-1----:R-:W-:-:S13]  /*0060*/  ISETP.GE.AND P0, PT, R0, UR5, PT ;  /* 0x0000000500007c0c */ /* 0x002fda000bf06270 */
[----:B------:R-:W-:Y:S05]  /*0070*/  @P0 EXIT ;  /* 0x000000000000094d */ /* 0x000fea0003800000 */
[----:B------:R-:W0:Y:S01]  /*0080*/  LDCU UR6, c[0x0][0x388] ;  /* 0x00007100ff0677ac */ /* 0x000e220008000800 */
[----:B------:R-:W1:Y:S01]  /*0090*/  LDC.64 R4, c[0x0][0x390] ;  /* 0x0000e400ff047b82 */ /* 0x000e620000000a00 */
[----:B------:R-:W-:Y:S01]  /*00a0*/  LEA R3, R0, R0, 0x1 ;  /* 0x0000000000037211 */ /* 0x000fe200078e08ff */
[----:B------:R-:W2:Y:S01]  /*00b0*/  LDCU.64 UR4, c[0x0][0x358] ;  /* 0x00006b00ff0477ac */ /* 0x000ea20008000a00 */
[----:B0-----:R-:W-:-:S03]  /*00c0*/  UISETP.GE.AND UP0, UPT, UR6, 0x1, UPT ;  /* 0x000000010600788c */ /* 0x001fc6000bf06270 */
[----:B-1----:R-:W-:-:S06]  /*00d0*/  IMAD.WIDE R4, R3, 0x4, R4 ;  /* 0x0000000403047825 */ /* 0x002fcc00078e0204 */
[----:B--2---:R-:W-:Y:S05]  /*00e0*/  BRA.U !UP0, `(.L_x_0) ;  /* 0x0000000108647547 */ /* 0x004fea000b800000 */
[----:B------:R0:W5:Y:S01]  /*00f0*/  LDG.E R6, desc[UR4][R4.64] ;  /* 0x0000000404067981 */ /* 0x000162000c1e1900 */
[----:B------:R-:W1:Y:S03]  /*0100*/  LDC.64 R2, c[0x0][0x380] ;  /* 0x0000e000ff027b82 */ /* 0x000e660000000a00 */
[----:B------:R0:W5:Y:S04]  /*0110*/  LDG.E R7, desc[UR4][R4.64+0x4] ;  /* 0x0000040404077981 */ /* 0x000168000c1e1900 */
[----:B------:R0:W5:Y:S01]  /*0120*/  LDG.E R8, desc[UR4][R4.64+0x8] ;  /* 0x0000080404087981 */ /* 0x000162000c1e1900 */
[----:B------:R-:W-:Y:S01]  /*0130*/  HFMA2 R9, -RZ, RZ, 0, 0 ;  /* 0x00000000ff097431 */ /* 0x000fe200000001ff */
[----:B------:R-:W-:Y:S01]  /*0140*/  BSSY.RECONVERGENT B0, `(.L_x_1) ;  /* 0x0000018000007945 */ /* 0x000fe20003800200 */
[----:B------:R-:W2:Y:S05]  /*0150*/  LDCU UR6, c[0x0][0x388] ;  /* 0x00007100ff0677ac */ /* 0x000eaa0008000800 */
.L_x_3:
[----:B0-----:R-:W-:-:S05]  /*0160*/  SHF.L.U32 R5, R9, 0x2, RZ ;  /* 0x0000000209057819 */ /* 0x001fca00000006ff */
[----:B-1----:R-:W-:-:S05]  /*0170*/  IMAD.WIDE.U32 R4, R5, 0x4, R2 ;  /* 0x0000000405047825 */ /* 0x002fca00078e0002 */
[----:B------:R-:W3:Y:S04]  /*0180*/  LDG.E R12, desc[UR4][R4.64+0x8] ;  /* 0x00000804040c7981 */ /* 0x000ee8000c1e1900 */
[----:B------:R-:W4:Y:S04]  /*0190*/  LDG.E R11, desc[UR4][R4.64+0x4] ;  /* 0x00000404040b7981 */ /* 0x000f28000c1e1900 */
[----:B------:R-:W2:Y:S04]  /*01a0*/  LDG.E R13, desc[UR4][R4.64+0xc] ;  /* 0x00000c04040d7981 */ /* 0x000ea8000c1e1900 */
[----:B------:R-:W2:Y:S01]  /*01b0*/  LDG.E R10, desc[UR4][R4.64] ;  /* 0x00000004040a7981 */ /* 0x000ea2000c1e1900 */
[----:B---3-5:R-:W-:Y:S01]  /*01c0*/  FADD R12, R7, -R12 ;  /* 0x8000000c070c7221 */ /* 0x028fe20000000000 */
[----:B----4-:R-:W-:-:S03]  /*01d0*/  FADD R11, R6, -R11 ;  /* 0x8000000b060b7221 */ /* 0x010fc60000000000 */
[----:B------:R-:W-:Y:S01]  /*01e0*/  FMUL R12, R12, R12 ;  /* 0x0000000c0c0c7220 */ /* 0x000fe20000400000 */
[----:B--2---:R-:W-:-:S03]  /*01f0*/  FADD R13, R8, -R13 ;  /* 0x8000000d080d7221 */ /* 0x004fc60000000000 */
[----:B------:R-:W-:Y:S01]  /*0200*/  FFMA R12, R11, R11, R12 ;  /* 0x0000000b0b0c7223 */ /* 0x000fe2000000000c */
[----:B------:R-:W-:-:S03]  /*0210*/  FMUL R11, R10, R10 ;  /* 0x0000000a0a0b7220 */ /* 0x000fc60000400000 */
[----:B------:R-:W-:-:S05]  /*0220*/  FFMA R12, R13, R13, R12 ;  /* 0x0000000d0d0c7223 */ /* 0x000fca000000000c */
[----:B------:R-:W-:-:S13]  /*0230*/  FSETP.GTU.AND P0, PT, R12, R11, PT ;  /* 0x0000000b0c00720b */ /* 0x000fda0003f0c000 */
[----:B------:R-:W-:Y:S05]  /*0240*/  @!P0 BRA `(.L_x_2) ;  /* 0x00000000001c8947 */ /* 0x000fea0003800000 */
[----:B------:R-:W-:-:S04]  /*0250*/  IADD3 R9, PT, PT, R9, 0x1, RZ ;  /* 0x0000000109097810 */ /* 0x000fc80007ffe0ff */
[----:B------:R-:W-:-:S13]  /*0260*/  ISETP.NE.AND P0, PT, R9, UR6, PT ;  /* 0x0000000609007c0c */ /* 0x000fda000bf05270 */
[----:B------:R-:W-:Y:S05]  /*0270*/  @P0 BRA `(.L_x_3) ;  /* 0xfffffffc00b80947 */ /* 0x000fea000383ffff */
.L_x_0:
[----:B------:R-:W0:Y:S02]  /*0280*/  LDC.64 R2, c[0x0][0x3a0] ;  /* 0x0000e800ff027b82 */ /* 0x000e240000000a00 */
[----:B0-----:R-:W-:-:S05]  /*0290*/  IMAD.WIDE R2, R0, 0x4, R2 ;  /* 0x0000000400027825 */ /* 0x001fca00078e0202 */
[----:B------:R-:W-:Y:S01]  /*02a0*/  STG.E desc[UR4][R2.64], RZ ;  /* 0x000000ff02007986 */ /* 0x000fe2000c101904 */
[----:B------:R-:W-:Y:S05]  /*02b0*/  EXIT ;  /* 0x000000000000794d */ /* 0x000fea0003800000 */
.L_x_2:
[----:B------:R-:W-:Y:S05]  /*02c0*/  BSYNC.RECONVERGENT B0 ;  /* 0x0000000000007941 */ /* 0x000fea0003800200 */
.L_x_1:
[----:B------:R-:W0:Y:S01]  /*02d0*/  LDC.64 R2, c[0x0][0x3a0] ;  /* 0x0000e800ff027b82 */ /* 0x000e220000000a00 */
[----:B------:R-:W-:Y:S01]  /*02e0*/  MOV R5, 0x1 ;  /* 0x0000000100057802 */ /* 0x000fe20000000f00 */
[----:B0-----:R-:W-:-:S05]  /*02f0*/  IMAD.WIDE R2, R0, 0x4, R2 ;  /* 0x0000000400027825 */ /* 0x001fca00078e0202 */
[----:B------:R-:W-:Y:S01]  /*0300*/  STG.E desc[UR4][R2.64], R5 ;  /* 0x0000000502007986 */ /* 0x000fe2000c101904 */
[----:B------:R-:W-:Y:S05]  /*0310*/  EXIT ;  /* 0x000000000000794d */ /* 0x000fea0003800000 */
.L_x_4:
[----:B------:R-:W-:-:S00]  /*0320*/  BRA `(.L_x_4) ;  /* 0xfffffffc00fc7947 */ /* 0x000fc0000383ffff */
[----:B------:R-:W-:-:S00]  /*0330*/  NOP ;  /* 0x0000000000007918 */ /* 0x000fc00000000000 */
        /* <DEDUP_REMOVED lines=12> */
.L_x_5:


//--------------------- .nv.shared.reserved.0     --------------------------
	.section	.nv.shared.reserved.0,"aw",@nobits
	.weak		__nv_reservedSMEM_offset_0_alias
	.size		__nv_reservedSMEM_offset_0_alias, 0, 64
	.other		__nv_reservedSMEM_offset_0_alias,@"STO_CUDA_RESERVED_SHARED STV_DEFAULT"
__nv_reservedSMEM_offset_0_alias:
	.zero		0
	.zero		64


//--------------------- .nv.constant0._Z11checkVoxelsPfiS_iPi --------------------------
	.section	.nv.constant0._Z11checkVoxelsPfiS_iPi,"a",@progbits
	.sectionflags	@""
	.align	4
.nv.constant0._Z11checkVoxelsPfiS_iPi:
	.zero		936


//--------------------- SYMBOLS --------------------------

	.type		.nv.reservedSmem.offset0,@object
	.size		.nv.reservedSmem.offset0,0x4
